//
// Generated by NVIDIA NVVM Compiler
//
// Compiler Build ID: CL-36424714
// Cuda compilation tools, release 13.0, V13.0.88
// Based on NVVM 20.0.0
//

.version 9.0
.target sm_100
.address_size 64

	// .globl	_Z9MatrixAddPiS_S_

.visible .entry _Z9MatrixAddPiS_S_(
	.param .u64 .ptr .align 1 _Z9MatrixAddPiS_S__param_0,
	.param .u64 .ptr .align 1 _Z9MatrixAddPiS_S__param_1,
	.param .u64 .ptr .align 1 _Z9MatrixAddPiS_S__param_2
)
{


	ret;

}


// ===== COMPILED SASS (sm_100) =====

	.target	sm_100

	.elftype	@"ET_EXEC"


//--------------------- .note.nv.tkinfo           --------------------------
	.section	.note.nv.tkinfo,"",@"SHT_NOTE"
	.sectionflags	@"SHF_NOTE_NV_TKINFO"
	.tkinfo
        /*0018*/ 	.word	0x00000002
        /*0030*/ 	.string	""
        /*0030*/ 	.string	"ptxas"
        /*0030*/ 	.string	"Cuda compilation tools, release 13.0, V13.0.88"
        /*0030*/ 	.string	"Build cuda_13.0.r13.0/compiler.36424714_0"
        /*0030*/ 	.string	"-arch sm_100 -m 64 "



//--------------------- .note.nv.cuinfo           --------------------------
	.section	.note.nv.cuinfo,"",@"SHT_NOTE"
	.sectionflags	@"SHF_NOTE_NV_CUINFO"
        /*0018*/ 	.short	0x0002
        /*001a*/ 	.short	0x0064
        /*001c*/ 	.short	0x0082
	.zero		2


//--------------------- .nv.info                  --------------------------
	.section	.nv.info,"",@"SHT_CUDA_INFO"
	.align	4


	//----- nvinfo : EIATTR_REGCOUNT
	.align		4
        /*0000*/ 	.byte	0x04, 0x2f
        /*0002*/ 	.short	(.L_1 - .L_0)
	.align		4
.L_0:
        /*0004*/ 	.word	index@(_Z9MatrixAddPiS_S_)
        /*0008*/ 	.word	0x00000004


	//----- nvinfo : EIATTR_FRAME_SIZE
	.align		4
.L_1:
        /*000c*/ 	.byte	0x04, 0x11
        /*000e*/ 	.short	(.L_3 - .L_2)
	.align		4
.L_2:
        /*0010*/ 	.word	index@(_Z9MatrixAddPiS_S_)
        /*0014*/ 	.word	0x00000000


	//----- nvinfo : EIATTR_MIN_STACK_SIZE
	.align		4
.L_3:
        /*0018*/ 	.byte	0x04, 0x12
        /*001a*/ 	.short	(.L_5 - .L_4)
	.align		4
.L_4:
        /*001c*/ 	.word	index@(_Z9MatrixAddPiS_S_)
        /*0020*/ 	.word	0x00000000
.L_5:


//--------------------- .nv.compat                --------------------------
	.section	.nv.compat,"",@"SHT_CUDA_COMPAT_INFO"
	.align	4
        /*0000*/ 	.byte	0x02, 0x09, 0x00, 0x00, 0x02, 0x02, 0x01, 0x00, 0x02, 0x05, 0x05, 0x00, 0x03, 0x07, 0x01, 0x01
        /*0010*/ 	.byte	0x02, 0x03, 0x00, 0x00, 0x02, 0x06, 0x01, 0x00, 0x04, 0x0b, 0x08, 0x00, 0x09, 0x00, 0x00, 0x00
        /*0020*/ 	.byte	0x00, 0x00, 0x00, 0x00


//--------------------- .nv.info._Z9MatrixAddPiS_S_ --------------------------
	.section	.nv.info._Z9MatrixAddPiS_S_,"",@"SHT_CUDA_INFO"
	.sectionflags	@""
	.align	4


	//----- nvinfo : EIATTR_CUDA_API_VERSION
	.align		4
        /*0000*/ 	.byte	0x04, 0x37
        /*0002*/ 	.short	(.L_7 - .L_6)
.L_6:
        /*0004*/ 	.word	0x00000082


	//----- nvinfo : EIATTR_KPARAM_INFO
	.align		4
.L_7:
        /*0008*/ 	.byte	0x04, 0x17
        /*000a*/ 	.short	(.L_9 - .L_8)
.L_8:
        /*000c*/ 	.word	0x00000000
        /*0010*/ 	.short	0x0002
        /*0012*/ 	.short	0x0010
        /*0014*/ 	.byte	0x00, 0xf5, 0x21, 0x00


	//----- nvinfo : EIATTR_KPARAM_INFO
	.align		4
.L_9:
        /*0018*/ 	.byte	0x04, 0x17
        /*001a*/ 	.short	(.L_11 - .L_10)
.L_10:
        /*001c*/ 	.word	0x00000000
        /*0020*/ 	.short	0x0001
        /*0022*/ 	.short	0x0008
        /*0024*/ 	.byte	0x00, 0xf5, 0x21, 0x00


	//----- nvinfo : EIATTR_KPARAM_INFO
	.align		4
.L_11:
        /*0028*/ 	.byte	0x04, 0x17
        /*002a*/ 	.short	(.L_13 - .L_12)
.L_12:
        /*002c*/ 	.word	0x00000000
        /*0030*/ 	.short	0x0000
        /*0032*/ 	.short	0x0000
        /*0034*/ 	.byte	0x00, 0xf5, 0x21, 0x00


	//----- nvinfo : EIATTR_SPARSE_MMA_MASK
	.align		4
.L_13:
        /*0038*/ 	.byte	0x03, 0x50
        /*003a*/ 	.short	0x0000


	//----- nvinfo : EIATTR_MAXREG_COUNT
	.align		4
        /*003c*/ 	.byte	0x03, 0x1b
        /*003e*/ 	.short	0x00ff


	//----- nvinfo : EIATTR_MERCURY_ISA_VERSION
	.align		4
        /*0040*/ 	.byte	0x03, 0x5f
        /*0042*/ 	.short	0x0101


	//----- nvinfo : EIATTR_VRC_CTA_INIT_COUNT
	.align		4
        /*0044*/ 	.byte	0x02, 0x4a
	.zero		1
	.zero		1


	//----- nvinfo : EIATTR_EXIT_INSTR_OFFSETS
	.align		4
        /*0048*/ 	.byte	0x04, 0x1c
        /*004a*/ 	.short	(.L_15 - .L_14)


	//   ....[0]....
.L_14:
        /*004c*/ 	.word	0x00000010


	//----- nvinfo : EIATTR_CBANK_PARAM_SIZE
	.align		4
.L_15:
        /*0050*/ 	.byte	0x03, 0x19
        /*0052*/ 	.short	0x0018


	//----- nvinfo : EIATTR_PARAM_CBANK
	.align		4
        /*0054*/ 	.byte	0x04, 0x0a
        /*0056*/ 	.short	(.L_17 - .L_16)
	.align		4
.L_16:
        /*0058*/ 	.word	index@(.nv.constant0._Z9MatrixAddPiS_S_)
        /*005c*/ 	.short	0x0380
        /*005e*/ 	.short	0x0018


	//----- nvinfo : EIATTR_SW_WAR
	.align		4
.L_17:
        /*0060*/ 	.byte	0x04, 0x36
        /*0062*/ 	.short	(.L_19 - .L_18)
.L_18:
        /*0064*/ 	.word	0x00000008
.L_19:


//--------------------- .nv.callgraph             --------------------------
	.section	.nv.callgraph,"",@"SHT_CUDA_CALLGRAPH"
	.align	4
	.sectionentsize	8
	.align		4
        /*0000*/ 	.word	0x00000000
	.align		4
        /*0004*/ 	.word	0xffffffff
	.align		4
        /*0008*/ 	.word	0x00000000
	.align		4
        /*000c*/ 	.word	0xfffffffe
	.align		4
        /*0010*/ 	.word	0x00000000
	.align		4
        /*0014*/ 	.word	0xfffffffd
	.align		4
        /*0018*/ 	.word	0x00000000
	.align		4
        /*001c*/ 	.word	0xfffffffc


//--------------------- .text._Z9MatrixAddPiS_S_  --------------------------
	.section	.text._Z9MatrixAddPiS_S_,"ax",@progbits
	.align	128
        .global         _Z9MatrixAddPiS_S_
        .type           _Z9MatrixAddPiS_S_,@function
        .size           _Z9MatrixAddPiS_S_,(.L_x_1 - _Z9MatrixAddPiS_S_)
        .other          _Z9MatrixAddPiS_S_,@"STO_CUDA_ENTRY STV_DEFAULT"
_Z9MatrixAddPiS_S_:
.text._Z9MatrixAddPiS_S_:
[----:B------:R-:W-:Y:S01]  /*0000*/  LDC R1, c[0x0][0x37c] ;  /* 0x0000df00ff017b82 */ /* 0x000fe20000000800 */
[----:B------:R-:W-:Y:S05]  /*0010*/  EXIT ;  /* 0x000000000000794d */ /* 0x000fea0003800000 */
.L_x_0:
[----:B------:R-:W-:-:S00]  /*0020*/  BRA `(.L_x_0) ;  /* 0xfffffffc00fc7947 */ /* 0x000fc0000383ffff */
[----:B------:R-:W-:-:S00]  /*0030*/  NOP ;  /* 0x0000000000007918 */ /* 0x000fc00000000000 */
        /* <DEDUP_REMOVED lines=12> */
.L_x_1:


//--------------------- .nv.shared.reserved.0     --------------------------
	.section	.nv.shared.reserved.0,"aw",@nobits
	.weak		__nv_reservedSMEM_offset_0_alias
	.size		__nv_reservedSMEM_offset_0_alias, 0, 64
	.other		__nv_reservedSMEM_offset_0_alias,@"STO_CUDA_RESERVED_SHARED STV_DEFAULT"
__nv_reservedSMEM_offset_0_alias:
	.zero		0
	.zero		64


//--------------------- .nv.constant0._Z9MatrixAddPiS_S_ --------------------------
	.section	.nv.constant0._Z9MatrixAddPiS_S_,"a",@progbits
	.sectionflags	@""
	.align	4
.nv.constant0._Z9MatrixAddPiS_S_:
	.zero		920


//--------------------- SYMBOLS --------------------------

	.type		.nv.reservedSmem.offset0,@object
	.size		.nv.reservedSmem.offset0,0x4
